	.headerflags	@"EF_CUDA_TEXMODE_UNIFIED EF_CUDA_64BIT_ADDRESS EF_CUDA_ACCELERATORS EF_CUDA_SM90 EF_CUDA_VIRTUAL_SM(EF_CUDA_SM90)"
	.elftype	@"ET_EXEC"


//--------------------- .nv.info                  --------------------------
	.section	.nv.info,"",@"SHT_CUDA_INFO"
	.align	4


	//----- nvinfo : EIATTR_REGCOUNT
	.align		4
        /*0000*/ 	.byte	0x04, 0x2f
        /*0002*/ 	.short	(.L_3 - .L_2)
	.align		4
.L_2:
        /*0004*/ 	.word	index@(triton_poi_fused__native_batch_norm_legit_no_training_relu_51)
        /*0008*/ 	.word	0x00000026


	//----- nvinfo : EIATTR_MIN_STACK_SIZE
	.align		4
.L_3:
        /*000c*/ 	.byte	0x04, 0x12
        /*000e*/ 	.short	(.L_5 - .L_4)
	.align		4
.L_4:
        /*0010*/ 	.word	index@(triton_poi_fused__native_batch_norm_legit_no_training_relu_51)
        /*0014*/ 	.word	0x00000000


	//----- nvinfo : EIATTR_FRAME_SIZE
	.align		4
.L_5:
        /*0018*/ 	.byte	0x04, 0x11
        /*001a*/ 	.short	(.L_7 - .L_6)
	.align		4
.L_6:
        /*001c*/ 	.word	index@(triton_poi_fused__native_batch_norm_legit_no_training_relu_51)
        /*0020*/ 	.word	0x00000000


	//----- nvinfo : EIATTR_MIN_STACK_SIZE
	.align		4
.L_7:
        /*0024*/ 	.byte	0x04, 0x12
        /*0026*/ 	.short	(.L_9 - .L_8)
	.align		4
.L_8:
        /*0028*/ 	.word	index@(triton_poi_fused__native_batch_norm_legit_no_training_relu_51)
        /*002c*/ 	.word	0x00000000
.L_9:


//--------------------- .nv.info.triton_poi_fused__native_batch_norm_legit_no_training_relu_51 --------------------------
	.section	.nv.info.triton_poi_fused__native_batch_norm_legit_no_training_relu_51,"",@"SHT_CUDA_INFO"
	.sectionflags	@""
	.align	4


	//----- nvinfo : EIATTR_CUDA_API_VERSION
	.align		4
        /*0000*/ 	.byte	0x04, 0x37
        /*0002*/ 	.short	(.L_11 - .L_10)
.L_10:
        /*0004*/ 	.word	0x0000007c


	//----- nvinfo : EIATTR_KPARAM_INFO
	.align		4
.L_11:
        /*0008*/ 	.byte	0x04, 0x17
        /*000a*/ 	.short	(.L_13 - .L_12)
.L_12:
        /*000c*/ 	.word	0x00000000
        /*0010*/ 	.short	0x0006
        /*0012*/ 	.short	0x0030
        /*0014*/ 	.byte	0x00, 0xf0, 0x11, 0x00


	//----- nvinfo : EIATTR_KPARAM_INFO
	.align		4
.L_13:
        /*0018*/ 	.byte	0x04, 0x17
        /*001a*/ 	.short	(.L_15 - .L_14)
.L_14:
        /*001c*/ 	.word	0x00000000
        /*0020*/ 	.short	0x0005
        /*0022*/ 	.short	0x0028
        /*0024*/ 	.byte	0x00, 0xf4, 0x21, 0x00


	//----- nvinfo : EIATTR_KPARAM_INFO
	.align		4
.L_15:
        /*0028*/ 	.byte	0x04, 0x17
        /*002a*/ 	.short	(.L_17 - .L_16)
.L_16:
        /*002c*/ 	.word	0x00000000
        /*0030*/ 	.short	0x0004
        /*0032*/ 	.short	0x0020
        /*0034*/ 	.byte	0x00, 0xf4, 0x21, 0x00


	//----- nvinfo : EIATTR_KPARAM_INFO
	.align		4
.L_17:
        /*0038*/ 	.byte	0x04, 0x17
        /*003a*/ 	.short	(.L_19 - .L_18)
.L_18:
        /*003c*/ 	.word	0x00000000
        /*0040*/ 	.short	0x0003
        /*0042*/ 	.short	0x0018
        /*0044*/ 	.byte	0x00, 0xf4, 0x21, 0x00


	//----- nvinfo : EIATTR_KPARAM_INFO
	.align		4
.L_19:
        /*0048*/ 	.byte	0x04, 0x17
        /*004a*/ 	.short	(.L_21 - .L_20)
.L_20:
        /*004c*/ 	.word	0x00000000
        /*0050*/ 	.short	0x0002
        /*0052*/ 	.short	0x0010
        /*0054*/ 	.byte	0x00, 0xf4, 0x21, 0x00


	//----- nvinfo : EIATTR_KPARAM_INFO
	.align		4
.L_21:
        /*0058*/ 	.byte	0x04, 0x17
        /*005a*/ 	.short	(.L_23 - .L_22)
.L_22:
        /*005c*/ 	.word	0x00000000
        /*0060*/ 	.short	0x0001
        /*0062*/ 	.short	0x0008
        /*0064*/ 	.byte	0x00, 0xf4, 0x21, 0x00


	//----- nvinfo : EIATTR_KPARAM_INFO
	.align		4
.L_23:
        /*0068*/ 	.byte	0x04, 0x17
        /*006a*/ 	.short	(.L_25 - .L_24)
.L_24:
        /*006c*/ 	.word	0x00000000
        /*0070*/ 	.short	0x0000
        /*0072*/ 	.short	0x0000
        /*0074*/ 	.byte	0x00, 0xf4, 0x21, 0x00


	//----- nvinfo : EIATTR_SPARSE_MMA_MASK
	.align		4
.L_25:
        /*0078*/ 	.byte	0x03, 0x50
        /*007a*/ 	.short	0x0000


	//----- nvinfo : EIATTR_MAXREG_COUNT
	.align		4
        /*007c*/ 	.byte	0x03, 0x1b
        /*007e*/ 	.short	0x00ff


	//----- nvinfo : EIATTR_EXIT_INSTR_OFFSETS
	.align		4
        /*0080*/ 	.byte	0x04, 0x1c
        /*0082*/ 	.short	(.L_27 - .L_26)


	//   ....[0]....
.L_26:
        /*0084*/ 	.word	0x00000a50


	//----- nvinfo : EIATTR_REQNTID
	.align		4
.L_27:
        /*0088*/ 	.byte	0x04, 0x10
        /*008a*/ 	.short	(.L_29 - .L_28)
.L_28:
        /*008c*/ 	.word	0x00000080
        /*0090*/ 	.word	0x00000001
        /*0094*/ 	.word	0x00000001


	//----- nvinfo : EIATTR_CBANK_PARAM_SIZE
	.align		4
.L_29:
        /*0098*/ 	.byte	0x03, 0x19
        /*009a*/ 	.short	0x0034


	//----- nvinfo : EIATTR_PARAM_CBANK
	.align		4
        /*009c*/ 	.byte	0x04, 0x0a
        /*009e*/ 	.short	(.L_31 - .L_30)
	.align		4
.L_30:
        /*00a0*/ 	.word	index@(.nv.constant0.triton_poi_fused__native_batch_norm_legit_no_training_relu_51)
        /*00a4*/ 	.short	0x0210
        /*00a6*/ 	.short	0x0034


	//----- nvinfo : EIATTR_SW_WAR
	.align		4
.L_31:
        /*00a8*/ 	.byte	0x04, 0x36
        /*00aa*/ 	.short	(.L_33 - .L_32)
.L_32:
        /*00ac*/ 	.word	0x00000008
.L_33:


//--------------------- .nv.callgraph             --------------------------
	.section	.nv.callgraph,"",@"SHT_CUDA_CALLGRAPH"
	.align	4
	.sectionentsize	8
	.align		4
        /*0000*/ 	.word	0x00000000
	.align		4
        /*0004*/ 	.word	0xffffffff
	.align		4
        /*0008*/ 	.word	0x00000000
	.align		4
        /*000c*/ 	.word	0xfffffffe
	.align		4
        /*0010*/ 	.word	0x00000000
	.align		4
        /*0014*/ 	.word	0xfffffffd
	.align		4
        /*0018*/ 	.word	0x00000000
	.align		4
        /*001c*/ 	.word	0xfffffffc


//--------------------- .nv.constant4             --------------------------
	.section	.nv.constant4,"a",@progbits
	.align	8
	.align		8
.nv.constant4:
        /*0000*/ 	.dword	_$_str
	.align		8
        /*0008*/ 	.dword	_$_str_$_2


//--------------------- .text.triton_poi_fused__native_batch_norm_legit_no_training_relu_51 --------------------------
	.section	.text.triton_poi_fused__native_batch_norm_legit_no_training_relu_51,"ax",@progbits
	.align	128
        .global         triton_poi_fused__native_batch_norm_legit_no_training_relu_51
        .type           triton_poi_fused__native_batch_norm_legit_no_training_relu_51,@function
        .size           triton_poi_fused__native_batch_norm_legit_no_training_relu_51,(.L_x_1 - triton_poi_fused__native_batch_norm_legit_no_training_relu_51)
        .other          triton_poi_fused__native_batch_norm_legit_no_training_relu_51,@"STO_CUDA_ENTRY STV_DEFAULT"
triton_poi_fused__native_batch_norm_legit_no_training_relu_51:
.text.triton_poi_fused__native_batch_norm_legit_no_training_relu_51:
[----:B------:R-:W-:Y:S01]  /*0000*/  LDC R1, c[0x0][0x28] ;  /* 0x00000a00ff017b82 */ /* 0x000fe20000000800 */
[----:B------:R-:W1:Y:S07]  /*0010*/  S2R R0, SR_TID.X ;  /* 0x0000000000007919 */ /* 0x000e6e0000002100 */
[----:B------:R-:W2:Y:S01]  /*0020*/  LDC.64 R16, c[0x0][0x220] ;  /* 0x00008800ff107b82 */ /* 0x000ea20000000a00 */
[----:B------:R-:W-:Y:S01]  /*0030*/  ULDC.64 UR4, c[0x0][0x208] ;  /* 0x0000820000047ab9 */ /* 0x000fe20000000a00 */
[----:B------:R-:W3:Y:S06]  /*0040*/  S2R R3, SR_CTAID.X ;  /* 0x0000000000037919 */ /* 0x000eec0000002500 */
[----:B------:R-:W4:Y:S08]  /*0050*/  LDC.64 R20, c[0x0][0x218] ;  /* 0x00008600ff147b82 */ /* 0x000f300000000a00 */
[----:B------:R-:W5:Y:S08]  /*0060*/  LDC.64 R22, c[0x0][0x210] ;  /* 0x00008400ff167b82 */ /* 0x000f700000000a00 */
[----:B------:R-:W5:Y:S01]  /*0070*/  LDC.64 R32, c[0x0][0x230] ;  /* 0x00008c00ff207b82 */ /* 0x000f620000000a00 */
[----:B-1----:R-:W-:-:S04]  /*0080*/  SHF.L.U32 R0, R0, 0x2, RZ ;  /* 0x0000000200007819 */ /* 0x002fc800000006ff */
[----:B------:R-:W-:-:S04]  /*0090*/  LOP3.LUT R0, R0, 0x1fc, RZ, 0xc0, !PT ;  /* 0x000001fc00007812 */ /* 0x000fc800078ec0ff */
[----:B---3--:R-:W-:-:S05]  /*00a0*/  LEA R2, R3, R0, 0xa ;  /* 0x0000000003027211 */ /* 0x008fca00078e50ff */
[----:B------:R-:W-:-:S05]  /*00b0*/  IMAD.HI R0, R2, 0x66666667, RZ ;  /* 0x6666666702007827 */ /* 0x000fca00078e02ff */
[----:B------:R-:W-:-:S04]  /*00c0*/  SHF.R.U32.HI R3, RZ, 0x1f, R0 ;  /* 0x0000001fff037819 */ /* 0x000fc80000011600 */
[----:B------:R-:W-:-:S05]  /*00d0*/  LEA.HI.SX32 R3, R0, R3, 0x1a ;  /* 0x0000000300037211 */ /* 0x000fca00078fd2ff */
[----:B------:R-:W-:-:S04]  /*00e0*/  IMAD R19, R3, -0xa0, R2 ;  /* 0xffffff6003137824 */ /* 0x000fc800078e0202 */
[----:B--2---:R-:W-:-:S06]  /*00f0*/  IMAD.WIDE R12, R19, 0x4, R16 ;  /* 0x00000004130c7825 */ /* 0x004fcc00078e0210 */
[----:B------:R-:W2:Y:S01]  /*0100*/  LDG.E.EL.128 R12, desc[UR4][R12.64] ;  /* 0x000000040c0c7981 */ /* 0x000ea2000c2e1d00 */
[----:B------:R-:W-:Y:S01]  /*0110*/  IADD3 R3, R2, 0x200, RZ ;  /* 0x0000020002037810 */ /* 0x000fe20007ffe0ff */
[----:B----4-:R-:W-:-:S04]  /*0120*/  IMAD.WIDE R8, R19, 0x4, R20 ;  /* 0x0000000413087825 */ /* 0x010fc800078e0214 */
[----:B------:R-:W-:Y:S02]  /*0130*/  IMAD.HI R0, R3, 0x66666667, RZ ;  /* 0x6666666703007827 */ /* 0x000fe400078e02ff */
[----:B------:R-:W3:Y:S02]  /*0140*/  LDG.E.EL.128 R8, desc[UR4][R8.64] ;  /* 0x0000000408087981 */ /* 0x000ee4000c2e1d00 */
[----:B-----5:R-:W-:Y:S01]  /*0150*/  IMAD.WIDE R22, R2, 0x4, R22 ;  /* 0x0000000402167825 */ /* 0x020fe200078e0216 */
[----:B------:R-:W-:-:S04]  /*0160*/  SHF.R.U32.HI R25, RZ, 0x1f, R0 ;  /* 0x0000001fff197819 */ /* 0x000fc80000011600 */
[----:B------:R-:W3:Y:S01]  /*0170*/  LDG.E.128 R4, desc[UR4][R22.64] ;  /* 0x0000000416047981 */ /* 0x000ee2000c1e1d00 */
[----:B------:R-:W-:-:S03]  /*0180*/  LEA.HI.SX32 R0, R0, R25, 0x1a ;  /* 0x0000001900007211 */ /* 0x000fc600078fd2ff */
[----:B------:R1:W4:Y:S02]  /*0190*/  LDG.E.128 R28, desc[UR4][R22.64+0x800] ;  /* 0x00080004161c7981 */ /* 0x000324000c1e1d00 */
[----:B------:R-:W-:-:S04]  /*01a0*/  IMAD R3, R0, -0xa0, R3 ;  /* 0xffffff6000037824 */ /* 0x000fc800078e0203 */
[----:B------:R-:W-:Y:S01]  /*01b0*/  IMAD.WIDE R24, R3, 0x4, R20 ;  /* 0x0000000403187825 */ /* 0x000fe200078e0214 */
[----:B-1----:R-:W1:Y:S05]  /*01c0*/  LDC.64 R22, c[0x0][0x228] ;  /* 0x00008a00ff167b82 */ /* 0x002e6a0000000a00 */
[----:B------:R-:W4:Y:S01]  /*01d0*/  LDG.E.EL.128 R24, desc[UR4][R24.64] ;  /* 0x0000000418187981 */ /* 0x000f22000c2e1d00 */
[----:B------:R-:W-:Y:S01]  /*01e0*/  HFMA2.MMA R0, -RZ, RZ, 1.625, 0 ;  /* 0x3e800000ff007435 */ /* 0x000fe200000001ff */
[----:B-1----:R-:W-:-:S04]  /*01f0*/  IMAD.WIDE R34, R19, 0x4, R22 ;  /* 0x0000000413227825 */ /* 0x002fc800078e0216 */
[----:B--2---:R-:W-:Y:S01]  /*0200*/  FADD R18, R12, 9.9999997473787516356e-06 ;  /* 0x3727c5ac0c127421 */ /* 0x004fe20000000000 */
[----:B------:R-:W-:-:S05]  /*0210*/  FADD R20, R13, 9.9999997473787516356e-06 ;  /* 0x3727c5ac0d147421 */ /* 0x000fca0000000000 */
[----:B------:R-:W1:Y:S01]  /*0220*/  MUFU.SQRT R18, R18 ;  /* 0x0000001200127308 */ /* 0x000e620000002000 */
[----:B------:R-:W-:-:S07]  /*0230*/  FADD R14, R14, 9.9999997473787516356e-06 ;  /* 0x3727c5ac0e0e7421 */ /* 0x000fce0000000000 */
[----:B------:R-:W2:Y:S01]  /*0240*/  MUFU.SQRT R20, R20 ;  /* 0x0000001400147308 */ /* 0x000ea20000002000 */
[----:B------:R-:W-:-:S07]  /*0250*/  FADD R15, R15, 9.9999997473787516356e-06 ;  /* 0x3727c5ac0f0f7421 */ /* 0x000fce0000000000 */
[----:B------:R-:W5:Y:S01]  /*0260*/  MUFU.SQRT R12, R14 ;  /* 0x0000000e000c7308 */ /* 0x000f620000002000 */
[----:B-1----:R-:W-:-:S07]  /*0270*/  FSETP.GT.AND P6, PT, R18, 8.50705917302346158658e+37, PT ;  /* 0x7e8000001200780b */ /* 0x002fce0003fc4000 */
[----:B------:R-:W1:Y:S01]  /*0280*/  MUFU.SQRT R13, R15 ;  /* 0x0000000f000d7308 */ /* 0x000e620000002000 */
[----:B--2---:R-:W-:Y:S02]  /*0290*/  FSETP.GT.AND P5, PT, R20, 8.50705917302346158658e+37, PT ;  /* 0x7e8000001400780b */ /* 0x004fe40003fa4000 */
[----:B------:R-:W-:Y:S02]  /*02a0*/  FSETP.GEU.AND P4, PT, R18, 1.175494350822287508e-38, PT ;  /* 0x008000001200780b */ /* 0x000fe40003f8e000 */
[----:B------:R-:W-:Y:S02]  /*02b0*/  FSETP.GEU.AND P3, PT, R20, 1.175494350822287508e-38, PT ;  /* 0x008000001400780b */ /* 0x000fe40003f6e000 */
[----:B-----5:R-:W-:Y:S01]  /*02c0*/  FSETP.GT.AND P2, PT, R12, 8.50705917302346158658e+37, PT ;  /* 0x7e8000000c00780b */ /* 0x020fe20003f44000 */
[----:B------:R-:W-:Y:S01]  /*02d0*/  @P6 FMUL R18, R18, 0.25 ;  /* 0x3e80000012126820 */ /* 0x000fe20000400000 */
[----:B---3--:R-:W-:Y:S01]  /*02e0*/  FADD R4, R4, -R8 ;  /* 0x8000000804047221 */ /* 0x008fe20000000000 */
[----:B------:R-:W-:-:S02]  /*02f0*/  FSETP.GEU.AND P0, PT, R12, 1.175494350822287508e-38, PT ;  /* 0x008000000c00780b */ /* 0x000fc40003f0e000 */
[----:B------:R-:W-:Y:S02]  /*0300*/  FSEL R8, R0, 1, P6 ;  /* 0x3f80000000087808 */ /* 0x000fe40003000000 */
[----:B------:R-:W-:Y:S01]  /*0310*/  @P5 FMUL R20, R20, 0.25 ;  /* 0x3e80000014145820 */ /* 0x000fe20000400000 */
[C---:B-1----:R-:W-:Y:S01]  /*0320*/  FSETP.GT.AND P1, PT, R13.reuse, 8.50705917302346158658e+37, PT ;  /* 0x7e8000000d00780b */ /* 0x042fe20003f24000 */
[----:B------:R-:W-:Y:S01]  /*0330*/  @!P4 FMUL R18, R18, 16777216 ;  /* 0x4b8000001212c820 */ /* 0x000fe20000400000 */
[----:B------:R-:W-:Y:S01]  /*0340*/  FSETP.GEU.AND P6, PT, R13, 1.175494350822287508e-38, PT ;  /* 0x008000000d00780b */ /* 0x000fe20003fce000 */
[----:B------:R-:W-:Y:S01]  /*0350*/  @!P3 FMUL R20, R20, 16777216 ;  /* 0x4b8000001414b820 */ /* 0x000fe20000400000 */
[----:B------:R-:W-:Y:S02]  /*0360*/  FADD R5, R5, -R9 ;  /* 0x8000000905057221 */ /* 0x000fe40000000000 */
[----:B------:R-:W1:Y:S01]  /*0370*/  MUFU.RCP R9, R18 ;  /* 0x0000001200097308 */ /* 0x000e620000001000 */
[----:B------:R-:W-:Y:S01]  /*0380*/  @P2 FMUL R12, R12, 0.25 ;  /* 0x3e8000000c0c2820 */ /* 0x000fe20000400000 */
[----:B------:R-:W-:-:S06]  /*0390*/  FADD R7, R7, -R11 ;  /* 0x8000000b07077221 */ /* 0x000fcc0000000000 */
[----:B------:R-:W2:Y:S01]  /*03a0*/  MUFU.RCP R20, R20 ;  /* 0x0000001400147308 */ /* 0x000ea20000001000 */
[----:B------:R-:W-:Y:S01]  /*03b0*/  @P1 FMUL R13, R13, 0.25 ;  /* 0x3e8000000d0d1820 */ /* 0x000fe20000400000 */
[----:B------:R-:W-:Y:S01]  /*03c0*/  @!P0 FMUL R12, R12, 16777216 ;  /* 0x4b8000000c0c8820 */ /* 0x000fe20000400000 */
[----:B------:R-:W-:Y:S01]  /*03d0*/  FSEL R11, R0, 1, P5 ;  /* 0x3f800000000b7808 */ /* 0x000fe20002800000 */
[----:B----4-:R-:W-:Y:S01]  /*03e0*/  FADD R29, R29, -R25 ;  /* 0x800000191d1d7221 */ /* 0x010fe20000000000 */
[----:B------:R-:W-:Y:S01]  /*03f0*/  @!P6 FMUL R13, R13, 16777216 ;  /* 0x4b8000000d0de820 */ /* 0x000fe20000400000 */
[----:B------:R-:W-:Y:S01]  /*0400*/  FADD R24, R28, -R24 ;  /* 0x800000181c187221 */ /* 0x000fe20000000000 */
[----:B------:R-:W-:Y:S01]  /*0410*/  @!P4 FMUL R8, R8, 16777216 ;  /* 0x4b8000000808c820 */ /* 0x000fe20000400000 */
[----:B------:R-:W3:Y:S01]  /*0420*/  MUFU.RCP R25, R12 ;  /* 0x0000000c00197308 */ /* 0x000ee20000001000 */
[----:B------:R-:W-:Y:S02]  /*0430*/  @!P3 FMUL R11, R11, 16777216 ;  /* 0x4b8000000b0bb820 */ /* 0x000fe40000400000 */
[----:B-1----:R-:W-:Y:S01]  /*0440*/  FMUL R9, R9, R8 ;  /* 0x0000000809097220 */ /* 0x002fe20000400000 */
[----:B------:R-:W-:-:S04]  /*0450*/  FSEL R8, R0, 1, P2 ;  /* 0x3f80000000087808 */ /* 0x000fc80001000000 */
[----:B------:R-:W1:Y:S01]  /*0460*/  MUFU.RCP R28, R13 ;  /* 0x0000000d001c7308 */ /* 0x000e620000001000 */
[----:B--2---:R-:W-:Y:S01]  /*0470*/  FMUL R18, R20, R11 ;  /* 0x0000000b14127220 */ /* 0x004fe20000400000 */
[----:B------:R-:W-:Y:S01]  /*0480*/  FSEL R11, R0, 1, P1 ;  /* 0x3f800000000b7808 */ /* 0x000fe20000800000 */
[----:B------:R-:W-:Y:S01]  /*0490*/  @!P0 FMUL R8, R8, 16777216 ;  /* 0x4b80000008088820 */ /* 0x000fe20000400000 */
[----:B------:R-:W-:-:S03]  /*04a0*/  FMUL R21, R9, R4 ;  /* 0x0000000409157220 */ /* 0x000fc60000400000 */
[----:B------:R-:W-:Y:S01]  /*04b0*/  @!P6 FMUL R11, R11, 16777216 ;  /* 0x4b8000000b0be820 */ /* 0x000fe20000400000 */
[----:B---3--:R-:W-:Y:S01]  /*04c0*/  FMUL R25, R25, R8 ;  /* 0x0000000819197220 */ /* 0x008fe20000400000 */
[----:B------:R-:W-:Y:S01]  /*04d0*/  FADD R6, R6, -R10 ;  /* 0x8000000a06067221 */ /* 0x000fe20000000000 */
[----:B0-----:R-:W-:-:S04]  /*04e0*/  IMAD.WIDE R8, R19, 0x4, R32 ;  /* 0x0000000413087825 */ /* 0x001fc800078e0220 */
[----:B------:R-:W-:Y:S01]  /*04f0*/  FMUL R18, R18, R5 ;  /* 0x0000000512127220 */ /* 0x000fe20000400000 */
[----:B-1----:R-:W-:Y:S01]  /*0500*/  FMUL R28, R28, R11 ;  /* 0x0000000b1c1c7220 */ /* 0x002fe20000400000 */
[----:B------:R-:W-:Y:S01]  /*0510*/  FMUL R25, R25, R6 ;  /* 0x0000000619197220 */ /* 0x000fe20000400000 */
[----:B------:R-:W2:Y:S02]  /*0520*/  LDG.E.EL.128 R8, desc[UR4][R8.64] ;  /* 0x0000000408087981 */ /* 0x000ea4000c2e1d00 */
[----:B------:R-:W-:Y:S02]  /*0530*/  FMUL R28, R28, R7 ;  /* 0x000000071c1c7220 */ /* 0x000fe40000400000 */
[----:B------:R-:W2:Y:S01]  /*0540*/  LDG.E.EL.128 R4, desc[UR4][R34.64] ;  /* 0x0000000422047981 */ /* 0x000ea2000c2e1d00 */
[----:B------:R-:W-:-:S06]  /*0550*/  IMAD.WIDE R12, R3, 0x4, R16 ;  /* 0x00000004030c7825 */ /* 0x000fcc00078e0210 */
[----:B------:R-:W3:Y:S01]  /*0560*/  LDG.E.EL.128 R12, desc[UR4][R12.64] ;  /* 0x000000040c0c7981 */ /* 0x000ee2000c2e1d00 */
[----:B------:R-:W-:-:S04]  /*0570*/  IMAD.WIDE R16, R3, 0x4, R22 ;  /* 0x0000000403107825 */ /* 0x000fc800078e0216 */
[----:B------:R-:W-:-:S04]  /*0580*/  IMAD.WIDE R22, R3, 0x4, R32 ;  /* 0x0000000403167825 */ /* 0x000fc800078e0220 */
[----:B--2---:R-:W-:Y:S01]  /*0590*/  FFMA R4, R4, R21, R8 ;  /* 0x0000001504047223 */ /* 0x004fe20000000008 */
[----:B------:R-:W-:Y:S01]  /*05a0*/  FFMA R5, R5, R18, R9 ;  /* 0x0000001205057223 */ /* 0x000fe20000000009 */
[----:B------:R-:W2:Y:S04]  /*05b0*/  LDG.E.EL.128 R20, desc[UR4][R22.64] ;  /* 0x0000000416147981 */ /* 0x000ea8000c2e1d00 */
[----:B------:R-:W2:Y:S01]  /*05c0*/  LDG.E.EL.128 R16, desc[UR4][R16.64] ;  /* 0x0000000410107981 */ /* 0x000ea2000c2e1d00 */
[----:B---3--:R-:W-:-:S06]  /*05d0*/  FADD R3, R12, 9.9999997473787516356e-06 ;  /* 0x3727c5ac0c037421 */ /* 0x008fcc0000000000 */
[----:B------:R-:W0:Y:S01]  /*05e0*/  MUFU.SQRT R3, R3 ;  /* 0x0000000300037308 */ /* 0x000e220000002000 */
[----:B------:R-:W-:Y:S01]  /*05f0*/  FADD R13, R13, 9.9999997473787516356e-06 ;  /* 0x3727c5ac0d0d7421 */ /* 0x000fe20000000000 */
[----:B------:R-:W-:Y:S01]  /*0600*/  FADD R14, R14, 9.9999997473787516356e-06 ;  /* 0x3727c5ac0e0e7421 */ /* 0x000fe20000000000 */
[----:B------:R-:W-:Y:S01]  /*0610*/  FADD R15, R15, 9.9999997473787516356e-06 ;  /* 0x3727c5ac0f0f7421 */ /* 0x000fe20000000000 */
[----:B------:R-:W-:Y:S01]  /*0620*/  FFMA R6, R6, R25, R10 ;  /* 0x0000001906067223 */ /* 0x000fe2000000000a */
[----:B------:R-:W-:-:S03]  /*0630*/  FFMA R7, R7, R28, R11 ;  /* 0x0000001c07077223 */ /* 0x000fc6000000000b */
[----:B------:R-:W1:Y:S08]  /*0640*/  MUFU.SQRT R11, R13 ;  /* 0x0000000d000b7308 */ /* 0x000e700000002000 */
[----:B------:R-:W3:Y:S01]  /*0650*/  MUFU.SQRT R12, R14 ;  /* 0x0000000e000c7308 */ /* 0x000ee20000002000 */
[----:B0-----:R-:W-:-:S07]  /*0660*/  FSETP.GT.AND P6, PT, R3, 8.50705917302346158658e+37, PT ;  /* 0x7e8000000300780b */ /* 0x001fce0003fc4000 */
[----:B------:R-:W0:Y:S01]  /*0670*/  MUFU.SQRT R10, R15 ;  /* 0x0000000f000a7308 */ /* 0x000e220000002000 */
[----:B------:R-:W-:Y:S02]  /*0680*/  FSETP.GEU.AND P5, PT, R3, 1.175494350822287508e-38, PT ;  /* 0x008000000300780b */ /* 0x000fe40003fae000 */
[----:B-1----:R-:W-:Y:S02]  /*0690*/  FSETP.GT.AND P4, PT, R11, 8.50705917302346158658e+37, PT ;  /* 0x7e8000000b00780b */ /* 0x002fe40003f84000 */
[----:B---3--:R-:W-:Y:S01]  /*06a0*/  FSETP.GT.AND P2, PT, R12, 8.50705917302346158658e+37, PT ;  /* 0x7e8000000c00780b */ /* 0x008fe20003f44000 */
[----:B------:R-:W-:Y:S01]  /*06b0*/  @P6 FMUL R3, R3, 0.25 ;  /* 0x3e80000003036820 */ /* 0x000fe20000400000 */
[----:B------:R-:W-:Y:S02]  /*06c0*/  FSEL R8, R0, 1, P6 ;  /* 0x3f80000000087808 */ /* 0x000fe40003000000 */
[----:B------:R-:W-:Y:S02]  /*06d0*/  FSETP.GEU.AND P3, PT, R11, 1.175494350822287508e-38, PT ;  /* 0x008000000b00780b */ /* 0x000fe40003f6e000 */
[----:B0-----:R-:W-:-:S02]  /*06e0*/  FSETP.GT.AND P1, PT, R10, 8.50705917302346158658e+37, PT ;  /* 0x7e8000000a00780b */ /* 0x001fc40003f24000 */
[----:B------:R-:W-:Y:S02]  /*06f0*/  FSETP.GEU.AND P0, PT, R12, 1.175494350822287508e-38, PT ;  /* 0x008000000c00780b */ /* 0x000fe40003f0e000 */
[----:B------:R-:W-:Y:S01]  /*0700*/  FSETP.GEU.AND P6, PT, R10, 1.175494350822287508e-38, PT ;  /* 0x008000000a00780b */ /* 0x000fe20003fce000 */
[----:B------:R-:W-:Y:S01]  /*0710*/  @!P5 FMUL R3, R3, 16777216 ;  /* 0x4b8000000303d820 */ /* 0x000fe20000400000 */
[----:B------:R-:W-:Y:S01]  /*0720*/  @P4 FMUL R11, R11, 0.25 ;  /* 0x3e8000000b0b4820 */ /* 0x000fe20000400000 */
[----:B------:R-:W-:-:S04]  /*0730*/  @P2 FMUL R12, R12, 0.25 ;  /* 0x3e8000000c0c2820 */ /* 0x000fc80000400000 */
[----:B------:R-:W0:Y:S02]  /*0740*/  MUFU.RCP R3, R3 ;  /* 0x0000000300037308 */ /* 0x000e240000001000 */
[----:B------:R-:W-:Y:S01]  /*0750*/  @P1 FMUL R10, R10, 0.25 ;  /* 0x3e8000000a0a1820 */ /* 0x000fe20000400000 */
[----:B------:R-:W-:Y:S01]  /*0760*/  @!P3 FMUL R11, R11, 16777216 ;  /* 0x4b8000000b0bb820 */ /* 0x000fe20000400000 */
[----:B------:R-:W-:Y:S02]  /*0770*/  @!P0 FMUL R12, R12, 16777216 ;  /* 0x4b8000000c0c8820 */ /* 0x000fe40000400000 */
[----:B------:R-:W-:Y:S01]  /*0780*/  @!P6 FMUL R10, R10, 16777216 ;  /* 0x4b8000000a0ae820 */ /* 0x000fe20000400000 */
[----:B------:R-:W-:Y:S02]  /*0790*/  @!P5 FMUL R8, R8, 16777216 ;  /* 0x4b8000000808d820 */ /* 0x000fe40000400000 */
[----:B------:R-:W1:Y:S01]  /*07a0*/  MUFU.RCP R11, R11 ;  /* 0x0000000b000b7308 */ /* 0x000e620000001000 */
[----:B------:R-:W-:-:S07]  /*07b0*/  FSEL R14, R0, 1, P4 ;  /* 0x3f800000000e7808 */ /* 0x000fce0002000000 */
[----:B------:R-:W3:Y:S01]  /*07c0*/  MUFU.RCP R12, R12 ;  /* 0x0000000c000c7308 */ /* 0x000ee20000001000 */
[----:B------:R-:W-:-:S07]  /*07d0*/  FSEL R13, R0, 1, P2 ;  /* 0x3f800000000d7808 */ /* 0x000fce0001000000 */
[----:B------:R-:W4:Y:S01]  /*07e0*/  MUFU.RCP R10, R10 ;  /* 0x0000000a000a7308 */ /* 0x000f220000001000 */
[----:B------:R-:W-:Y:S01]  /*07f0*/  FSEL R15, R0, 1, P1 ;  /* 0x3f800000000f7808 */ /* 0x000fe20000800000 */
[----:B0-----:R-:W-:Y:S02]  /*0800*/  FMUL R3, R3, R8 ;  /* 0x0000000803037220 */ /* 0x001fe40000400000 */
[----:B------:R-:W0:Y:S01]  /*0810*/  LDC.64 R8, c[0x0][0x238] ;  /* 0x00008e00ff087b82 */ /* 0x000e220000000a00 */
[----:B------:R-:W-:Y:S01]  /*0820*/  @!P3 FMUL R14, R14, 16777216 ;  /* 0x4b8000000e0eb820 */ /* 0x000fe20000400000 */
[----:B------:R-:W-:Y:S01]  /*0830*/  @!P0 FMUL R13, R13, 16777216 ;  /* 0x4b8000000d0d8820 */ /* 0x000fe20000400000 */
[----:B------:R-:W-:Y:S01]  /*0840*/  @!P6 FMUL R15, R15, 16777216 ;  /* 0x4b8000000f0fe820 */ /* 0x000fe20000400000 */
[----:B------:R-:W-:Y:S01]  /*0850*/  FADD R26, R30, -R26 ;  /* 0x8000001a1e1a7221 */ /* 0x000fe20000000000 */
[----:B------:R-:W-:Y:S01]  /*0860*/  FADD R27, R31, -R27 ;  /* 0x8000001b1f1b7221 */ /* 0x000fe20000000000 */
[----:B-1----:R-:W-:Y:S01]  /*0870*/  FMUL R14, R11, R14 ;  /* 0x0000000e0b0e7220 */ /* 0x002fe20000400000 */
[----:B---3--:R-:W-:Y:S01]  /*0880*/  FMUL R13, R12, R13 ;  /* 0x0000000d0c0d7220 */ /* 0x008fe20000400000 */
[----:B----4-:R-:W-:Y:S01]  /*0890*/  FMUL R0, R10, R15 ;  /* 0x0000000f0a007220 */ /* 0x010fe20000400000 */
[----:B------:R-:W-:Y:S01]  /*08a0*/  FMUL R3, R3, R24 ;  /* 0x0000001803037220 */ /* 0x000fe20000400000 */
[----:B------:R-:W-:Y:S01]  /*08b0*/  FMUL R14, R14, R29 ;  /* 0x0000001d0e0e7220 */ /* 0x000fe20000400000 */
[----:B------:R-:W-:Y:S01]  /*08c0*/  FMUL R13, R13, R26 ;  /* 0x0000001a0d0d7220 */ /* 0x000fe20000400000 */
[----:B------:R-:W-:Y:S01]  /*08d0*/  FMUL R0, R0, R27 ;  /* 0x0000001b00007220 */ /* 0x000fe20000400000 */
[----:B------:R-:W-:-:S02]  /*08e0*/  FSETP.GEU.AND P6, PT, R7, RZ, PT ;  /* 0x000000ff0700720b */ /* 0x000fc40003fce000 */
[----:B------:R-:W-:Y:S02]  /*08f0*/  FSETP.GEU.AND P0, PT, R6, RZ, PT ;  /* 0x000000ff0600720b */ /* 0x000fe40003f0e000 */
[----:B------:R-:W-:Y:S02]  /*0900*/  SEL R7, R7, RZ, P6 ;  /* 0x000000ff07077207 */ /* 0x000fe40003000000 */
[C---:B------:R-:W-:Y:S02]  /*0910*/  FSETP.GEU.AND P1, PT, R5.reuse, RZ, PT ;  /* 0x000000ff0500720b */ /* 0x040fe40003f2e000 */
[----:B------:R-:W-:Y:S01]  /*0920*/  FSETP.GEU.AND P2, PT, R4, RZ, PT ;  /* 0x000000ff0400720b */ /* 0x000fe20003f4e000 */
[----:B0-----:R-:W-:Y:S01]  /*0930*/  IMAD.WIDE R8, R2, 0x4, R8 ;  /* 0x0000000402087825 */ /* 0x001fe200078e0208 */
[----:B------:R-:W-:Y:S02]  /*0940*/  SEL R6, R6, RZ, P0 ;  /* 0x000000ff06067207 */ /* 0x000fe40000000000 */
[----:B------:R-:W-:-:S02]  /*0950*/  SEL R5, R5, RZ, P1 ;  /* 0x000000ff05057207 */ /* 0x000fc40000800000 */
[----:B------:R-:W-:-:S05]  /*0960*/  SEL R4, R4, RZ, P2 ;  /* 0x000000ff04047207 */ /* 0x000fca0001000000 */
[----:B------:R-:W-:Y:S01]  /*0970*/  STG.E.128 desc[UR4][R8.64], R4 ;  /* 0x0000000408007986 */ /* 0x000fe2000c101d04 */
[----:B--2---:R-:W-:Y:S01]  /*0980*/  FFMA R3, R16, R3, R20 ;  /* 0x0000000310037223 */ /* 0x004fe20000000014 */
[----:B------:R-:W-:Y:S01]  /*0990*/  FFMA R14, R17, R14, R21 ;  /* 0x0000000e110e7223 */ /* 0x000fe20000000015 */
[----:B------:R-:W-:Y:S01]  /*09a0*/  FFMA R13, R18, R13, R22 ;  /* 0x0000000d120d7223 */ /* 0x000fe20000000016 */
[----:B------:R-:W-:Y:S02]  /*09b0*/  FFMA R0, R19, R0, R23 ;  /* 0x0000000013007223 */ /* 0x000fe40000000017 */
[----:B------:R-:W-:Y:S02]  /*09c0*/  FSETP.GEU.AND P5, PT, R3, RZ, PT ;  /* 0x000000ff0300720b */ /* 0x000fe40003fae000 */
[----:B------:R-:W-:Y:S02]  /*09d0*/  FSETP.GEU.AND P3, PT, R13, RZ, PT ;  /* 0x000000ff0d00720b */ /* 0x000fe40003f6e000 */
[----:B------:R-:W-:-:S02]  /*09e0*/  FSETP.GEU.AND P4, PT, R14, RZ, PT ;  /* 0x000000ff0e00720b */ /* 0x000fc40003f8e000 */
[----:B------:R-:W-:Y:S02]  /*09f0*/  FSETP.GEU.AND P6, PT, R0, RZ, PT ;  /* 0x000000ff0000720b */ /* 0x000fe40003fce000 */
[----:B------:R-:W-:Y:S02]  /*0a00*/  SEL R18, R13, RZ, P3 ;  /* 0x000000ff0d127207 */ /* 0x000fe40001800000 */
[----:B------:R-:W-:Y:S02]  /*0a10*/  SEL R17, R14, RZ, P4 ;  /* 0x000000ff0e117207 */ /* 0x000fe40002000000 */
[----:B------:R-:W-:Y:S02]  /*0a20*/  SEL R16, R3, RZ, P5 ;  /* 0x000000ff03107207 */ /* 0x000fe40002800000 */
[----:B------:R-:W-:-:S05]  /*0a30*/  SEL R19, R0, RZ, P6 ;  /* 0x000000ff00137207 */ /* 0x000fca0003000000 */
[----:B------:R-:W-:Y:S01]  /*0a40*/  STG.E.128 desc[UR4][R8.64+0x800], R16 ;  /* 0x0008001008007986 */ /* 0x000fe2000c101d04 */
[----:B------:R-:W-:Y:S05]  /*0a50*/  EXIT ;  /* 0x000000000000794d */ /* 0x000fea0003800000 */
.L_x_0:
[----:B------:R-:W-:-:S00]  /*0a60*/  BRA `(.L_x_0) ;  /* 0xfffffffc00fc7947 */ /* 0x000fc0000383ffff */
[----:B------:R-:W-:-:S00]  /*0a70*/  NOP ;  /* 0x0000000000007918 */ /* 0x000fc00000000000 */
        /* <DEDUP_REMOVED lines=8> */
.L_x_1:


//--------------------- .nv.global.init           --------------------------
	.section	.nv.global.init,"aw",@progbits
.nv.global.init:
	.type		_$_str,@object
	.size		_$_str,(_$_str_$_2 - _$_str)
_$_str:
        /*0000*/ 	.byte	0x5f, 0x5f, 0x43, 0x55, 0x44, 0x41, 0x5f, 0x46, 0x54, 0x5a, 0x00
	.type		_$_str_$_2,@object
	.size		_$_str_$_2,(.L_1 - _$_str_$_2)
_$_str_$_2:
        /*000b*/ 	.byte	0x5f, 0x5f, 0x43, 0x55, 0x44, 0x41, 0x5f, 0x50, 0x52, 0x45, 0x43, 0x5f, 0x53, 0x51, 0x52, 0x54
        /*001b*/ 	.byte	0x00
.L_1:


//--------------------- .nv.constant0.triton_poi_fused__native_batch_norm_legit_no_training_relu_51 --------------------------
	.section	.nv.constant0.triton_poi_fused__native_batch_norm_legit_no_training_relu_51,"a",@progbits
	.sectionflags	@""
	.align	4
.nv.constant0.triton_poi_fused__native_batch_norm_legit_no_training_relu_51:
	.zero		580
